//
// Generated by NVIDIA NVVM Compiler
//
// Compiler Build ID: CL-36424714
// Cuda compilation tools, release 13.0, V13.0.88
// Based on NVVM 20.0.0
//

.version 9.0
.target sm_100
.address_size 64

	// .globl	_Z11sw_antidiagPiP4int2S_S_S_S_PcS2_
.const .align 4 .u32 query_length_;
.const .align 4 .u32 target_length_;
.const .align 4 .u32 match_score_;
.const .align 4 .u32 mismatch_score_;
.const .align 4 .u32 gap_open_;
.const .align 4 .u32 gap_extend_;
// _ZZ11sw_antidiagPiP4int2S_S_S_S_PcS2_E9max_score has been demoted
// _ZZ11sw_antidiagPiP4int2S_S_S_S_PcS2_E11max_pos_col has been demoted
// _ZZ11sw_antidiagPiP4int2S_S_S_S_PcS2_E11max_pos_row has been demoted

.visible .entry _Z11sw_antidiagPiP4int2S_S_S_S_PcS2_(
	.param .u64 .ptr .align 1 _Z11sw_antidiagPiP4int2S_S_S_S_PcS2__param_0,
	.param .u64 .ptr .align 1 _Z11sw_antidiagPiP4int2S_S_S_S_PcS2__param_1,
	.param .u64 .ptr .align 1 _Z11sw_antidiagPiP4int2S_S_S_S_PcS2__param_2,
	.param .u64 .ptr .align 1 _Z11sw_antidiagPiP4int2S_S_S_S_PcS2__param_3,
	.param .u64 .ptr .align 1 _Z11sw_antidiagPiP4int2S_S_S_S_PcS2__param_4,
	.param .u64 .ptr .align 1 _Z11sw_antidiagPiP4int2S_S_S_S_PcS2__param_5,
	.param .u64 .ptr .align 1 _Z11sw_antidiagPiP4int2S_S_S_S_PcS2__param_6,
	.param .u64 .ptr .align 1 _Z11sw_antidiagPiP4int2S_S_S_S_PcS2__param_7
)
{
	.reg .pred 	%p<29>;
	.reg .b32 	%r<118>;
	.reg .b64 	%rd<34>;
	// demoted variable
	.shared .align 4 .u32 _ZZ11sw_antidiagPiP4int2S_S_S_S_PcS2_E9max_score;
	// demoted variable
	.shared .align 4 .u32 _ZZ11sw_antidiagPiP4int2S_S_S_S_PcS2_E11max_pos_col;
	// demoted variable
	.shared .align 4 .u32 _ZZ11sw_antidiagPiP4int2S_S_S_S_PcS2_E11max_pos_row;
	ld.param.u64 	%rd14, [_Z11sw_antidiagPiP4int2S_S_S_S_PcS2__param_2];
	ld.param.u64 	%rd19, [_Z11sw_antidiagPiP4int2S_S_S_S_PcS2__param_3];
	ld.param.u64 	%rd15, [_Z11sw_antidiagPiP4int2S_S_S_S_PcS2__param_4];
	ld.param.u64 	%rd16, [_Z11sw_antidiagPiP4int2S_S_S_S_PcS2__param_5];
	ld.param.u64 	%rd17, [_Z11sw_antidiagPiP4int2S_S_S_S_PcS2__param_6];
	ld.param.u64 	%rd18, [_Z11sw_antidiagPiP4int2S_S_S_S_PcS2__param_7];
	cvta.to.global.u64 	%rd1, %rd19;
	ld.const.u32 	%r1, [query_length_];
	ld.const.u32 	%r2, [target_length_];
	add.s32 	%r3, %r2, %r1;
	min.s32 	%r4, %r1, %r2;
	mov.u32 	%r46, %ctaid.x;
	mov.u32 	%r47, %ntid.x;
	mov.u32 	%r48, %tid.x;
	mad.lo.s32 	%r5, %r46, %r47, %r48;
	setp.eq.s32 	%p3, %r5, 0;
	selp.s32 	%r49, -1, 0, %p3;
	st.shared.u32 	[_ZZ11sw_antidiagPiP4int2S_S_S_S_PcS2_E9max_score], %r49;
	setp.lt.s32 	%p4, %r3, 1;
	@%p4 bra 	$L__BB0_28;
	cvta.to.global.u64 	%rd20, %rd17;
	cvta.to.global.u64 	%rd21, %rd15;
	cvta.to.global.u64 	%rd22, %rd16;
	cvta.to.global.u64 	%rd23, %rd14;
	not.b32 	%r51, %r5;
	add.s32 	%r52, %r1, %r51;
	sub.s32 	%r6, %r5, %r1;
	setp.lt.s32 	%p5, %r52, 0;
	setp.ge.s32 	%p6, %r52, %r1;
	or.pred  	%p1, %p5, %p6;
	cvt.u64.u32 	%rd24, %r52;
	add.s64 	%rd2, %rd20, %rd24;
	mul.wide.s32 	%rd25, %r5, 4;
	add.s64 	%rd3, %rd21, %rd25;
	ld.const.u32 	%r7, [gap_extend_];
	add.s64 	%rd4, %rd22, %rd25;
	add.s64 	%rd5, %rd1, %rd25;
	ld.const.u32 	%r8, [gap_open_];
	setp.gt.s32 	%p7, %r52, -1;
	setp.lt.s32 	%p8, %r52, %r1;
	and.pred  	%p2, %p7, %p8;
	ld.const.u32 	%r9, [match_score_];
	ld.const.u32 	%r10, [mismatch_score_];
	add.s64 	%rd6, %rd23, %rd25;
	add.s32 	%r53, %r4, 1;
	and.b32  	%r11, %r53, 3;
	and.b32  	%r12, %r53, -4;
	cvta.to.global.u64 	%rd7, %rd18;
	mov.b32 	%r103, 0;
$L__BB0_2:
	add.s32 	%r14, %r6, %r103;
	mov.b32 	%r104, -1;
	@%p1 bra 	$L__BB0_4;
	ld.global.s8 	%r104, [%rd2];
$L__BB0_4:
	setp.lt.s32 	%p9, %r14, 0;
	setp.ge.s32 	%p10, %r14, %r2;
	or.pred  	%p11, %p9, %p10;
	mov.b32 	%r105, -2;
	@%p11 bra 	$L__BB0_6;
	cvt.u64.u32 	%rd26, %r14;
	add.s64 	%rd27, %rd7, %rd26;
	ld.global.s8 	%r105, [%rd27];
$L__BB0_6:
	setp.lt.s32 	%p12, %r4, 0;
	ld.global.u32 	%r56, [%rd3];
	sub.s32 	%r57, %r56, %r7;
	ld.global.u32 	%r58, [%rd4+4];
	sub.s32 	%r59, %r58, %r7;
	ld.global.u32 	%r60, [%rd5];
	sub.s32 	%r61, %r60, %r8;
	ld.global.u32 	%r62, [%rd5+4];
	sub.s32 	%r63, %r62, %r8;
	setp.gt.s32 	%p13, %r14, -1;
	setp.lt.s32 	%p14, %r14, %r2;
	max.s32 	%r64, %r57, %r61;
	selp.b32 	%r65, %r64, 0, %p14;
	selp.b32 	%r66, %r65, 0, %p13;
	max.s32 	%r67, %r59, %r63;
	selp.b32 	%r68, %r67, 0, %p2;
	setp.eq.s32 	%p15, %r104, %r105;
	selp.b32 	%r69, %r9, %r10, %p15;
	ld.global.u32 	%r70, [%rd6+4];
	add.s32 	%r71, %r70, %r69;
	max.s32 	%r72, %r71, %r66;
	max.s32 	%r73, %r68, %r72;
	max.s32 	%r74, %r73, 0;
	bar.sync 	0;
	st.global.u32 	[%rd3], %r66;
	st.global.u32 	[%rd4], %r68;
	ld.global.u32 	%r75, [%rd5];
	st.global.u32 	[%rd6], %r75;
	st.global.u32 	[%rd5], %r74;
	bar.sync 	0;
	@%p12 bra 	$L__BB0_27;
	setp.lt.u32 	%p16, %r4, 3;
	mov.b32 	%r115, 0;
	ld.shared.u32 	%r110, [_ZZ11sw_antidiagPiP4int2S_S_S_S_PcS2_E9max_score];
	@%p16 bra 	$L__BB0_18;
	add.s32 	%r77, %r4, 1;
	and.b32  	%r78, %r77, -4;
	neg.s32 	%r108, %r78;
	add.s32 	%r106, %r1, -2;
	add.s64 	%rd33, %rd1, 8;
	sub.s32 	%r79, %r103, %r1;
	add.s32 	%r107, %r79, 1;
$L__BB0_9:
	ld.global.u32 	%r27, [%rd33+-8];
	setp.ge.s32 	%p17, %r110, %r27;
	@%p17 bra 	$L__BB0_11;
	st.shared.u32 	[_ZZ11sw_antidiagPiP4int2S_S_S_S_PcS2_E9max_score], %r27;
	add.s32 	%r80, %r106, 1;
	st.shared.u32 	[_ZZ11sw_antidiagPiP4int2S_S_S_S_PcS2_E11max_pos_row], %r80;
	add.s32 	%r81, %r107, -1;
	st.shared.u32 	[_ZZ11sw_antidiagPiP4int2S_S_S_S_PcS2_E11max_pos_col], %r81;
	mov.u32 	%r110, %r27;
$L__BB0_11:
	ld.global.u32 	%r29, [%rd33+-4];
	setp.ge.s32 	%p18, %r110, %r29;
	@%p18 bra 	$L__BB0_13;
	st.shared.u32 	[_ZZ11sw_antidiagPiP4int2S_S_S_S_PcS2_E9max_score], %r29;
	st.shared.u32 	[_ZZ11sw_antidiagPiP4int2S_S_S_S_PcS2_E11max_pos_row], %r106;
	st.shared.u32 	[_ZZ11sw_antidiagPiP4int2S_S_S_S_PcS2_E11max_pos_col], %r107;
	mov.u32 	%r110, %r29;
$L__BB0_13:
	ld.global.u32 	%r31, [%rd33];
	setp.ge.s32 	%p19, %r110, %r31;
	@%p19 bra 	$L__BB0_15;
	st.shared.u32 	[_ZZ11sw_antidiagPiP4int2S_S_S_S_PcS2_E9max_score], %r31;
	add.s32 	%r82, %r106, -1;
	st.shared.u32 	[_ZZ11sw_antidiagPiP4int2S_S_S_S_PcS2_E11max_pos_row], %r82;
	add.s32 	%r83, %r107, 1;
	st.shared.u32 	[_ZZ11sw_antidiagPiP4int2S_S_S_S_PcS2_E11max_pos_col], %r83;
	mov.u32 	%r110, %r31;
$L__BB0_15:
	ld.global.u32 	%r33, [%rd33+4];
	setp.ge.s32 	%p20, %r110, %r33;
	@%p20 bra 	$L__BB0_17;
	st.shared.u32 	[_ZZ11sw_antidiagPiP4int2S_S_S_S_PcS2_E9max_score], %r33;
	add.s32 	%r84, %r106, -2;
	st.shared.u32 	[_ZZ11sw_antidiagPiP4int2S_S_S_S_PcS2_E11max_pos_row], %r84;
	add.s32 	%r85, %r107, 2;
	st.shared.u32 	[_ZZ11sw_antidiagPiP4int2S_S_S_S_PcS2_E11max_pos_col], %r85;
	mov.u32 	%r110, %r33;
$L__BB0_17:
	add.s32 	%r108, %r108, 4;
	add.s32 	%r107, %r107, 4;
	add.s32 	%r106, %r106, -4;
	add.s64 	%rd33, %rd33, 16;
	setp.ne.s32 	%p21, %r108, 0;
	mov.u32 	%r115, %r12;
	@%p21 bra 	$L__BB0_9;
$L__BB0_18:
	setp.eq.s32 	%p22, %r11, 0;
	@%p22 bra 	$L__BB0_27;
	mul.wide.u32 	%rd28, %r115, 4;
	add.s64 	%rd11, %rd1, %rd28;
	ld.global.u32 	%r40, [%rd11];
	setp.ge.s32 	%p23, %r110, %r40;
	@%p23 bra 	$L__BB0_21;
	st.shared.u32 	[_ZZ11sw_antidiagPiP4int2S_S_S_S_PcS2_E9max_score], %r40;
	not.b32 	%r86, %r115;
	add.s32 	%r87, %r1, %r86;
	st.shared.u32 	[_ZZ11sw_antidiagPiP4int2S_S_S_S_PcS2_E11max_pos_row], %r87;
	add.s32 	%r88, %r115, %r103;
	sub.s32 	%r89, %r88, %r1;
	st.shared.u32 	[_ZZ11sw_antidiagPiP4int2S_S_S_S_PcS2_E11max_pos_col], %r89;
	mov.u32 	%r110, %r40;
$L__BB0_21:
	setp.eq.s32 	%p24, %r11, 1;
	@%p24 bra 	$L__BB0_27;
	ld.global.u32 	%r42, [%rd11+4];
	setp.ge.s32 	%p25, %r110, %r42;
	@%p25 bra 	$L__BB0_24;
	st.shared.u32 	[_ZZ11sw_antidiagPiP4int2S_S_S_S_PcS2_E9max_score], %r42;
	sub.s32 	%r90, %r1, %r115;
	add.s32 	%r91, %r90, -2;
	st.shared.u32 	[_ZZ11sw_antidiagPiP4int2S_S_S_S_PcS2_E11max_pos_row], %r91;
	add.s32 	%r92, %r115, %r103;
	sub.s32 	%r93, %r92, %r1;
	add.s32 	%r94, %r93, 1;
	st.shared.u32 	[_ZZ11sw_antidiagPiP4int2S_S_S_S_PcS2_E11max_pos_col], %r94;
	mov.u32 	%r110, %r42;
$L__BB0_24:
	setp.eq.s32 	%p26, %r11, 2;
	@%p26 bra 	$L__BB0_27;
	ld.global.u32 	%r44, [%rd11+8];
	setp.ge.s32 	%p27, %r110, %r44;
	@%p27 bra 	$L__BB0_27;
	st.shared.u32 	[_ZZ11sw_antidiagPiP4int2S_S_S_S_PcS2_E9max_score], %r44;
	sub.s32 	%r95, %r1, %r115;
	add.s32 	%r96, %r95, -3;
	st.shared.u32 	[_ZZ11sw_antidiagPiP4int2S_S_S_S_PcS2_E11max_pos_row], %r96;
	add.s32 	%r97, %r115, %r103;
	sub.s32 	%r98, %r97, %r1;
	add.s32 	%r99, %r98, 2;
	st.shared.u32 	[_ZZ11sw_antidiagPiP4int2S_S_S_S_PcS2_E11max_pos_col], %r99;
$L__BB0_27:
	add.s32 	%r103, %r103, 1;
	setp.ne.s32 	%p28, %r103, %r3;
	@%p28 bra 	$L__BB0_2;
$L__BB0_28:
	ld.param.u64 	%rd32, [_Z11sw_antidiagPiP4int2S_S_S_S_PcS2__param_1];
	ld.param.u64 	%rd31, [_Z11sw_antidiagPiP4int2S_S_S_S_PcS2__param_0];
	cvta.to.global.u64 	%rd29, %rd31;
	cvta.to.global.u64 	%rd30, %rd32;
	bar.sync 	0;
	ld.shared.u32 	%r100, [_ZZ11sw_antidiagPiP4int2S_S_S_S_PcS2_E9max_score];
	st.global.u32 	[%rd29], %r100;
	ld.shared.u32 	%r101, [_ZZ11sw_antidiagPiP4int2S_S_S_S_PcS2_E11max_pos_col];
	ld.shared.u32 	%r102, [_ZZ11sw_antidiagPiP4int2S_S_S_S_PcS2_E11max_pos_row];
	st.global.v2.u32 	[%rd30], {%r101, %r102};
	ret;

}


// ===== COMPILED SASS (sm_100) =====

	.target	sm_100

	.elftype	@"ET_EXEC"


//--------------------- .note.nv.tkinfo           --------------------------
	.section	.note.nv.tkinfo,"",@"SHT_NOTE"
	.sectionflags	@"SHF_NOTE_NV_TKINFO"
	.tkinfo
        /*0018*/ 	.word	0x00000002
        /*0030*/ 	.string	""
        /*0030*/ 	.string	"ptxas"
        /*0030*/ 	.string	"Cuda compilation tools, release 13.0, V13.0.88"
        /*0030*/ 	.string	"Build cuda_13.0.r13.0/compiler.36424714_0"
        /*0030*/ 	.string	"-arch sm_100 -m 64 "



//--------------------- .note.nv.cuinfo           --------------------------
	.section	.note.nv.cuinfo,"",@"SHT_NOTE"
	.sectionflags	@"SHF_NOTE_NV_CUINFO"
        /*0018*/ 	.short	0x0002
        /*001a*/ 	.short	0x0064
        /*001c*/ 	.short	0x0082
	.zero		2


//--------------------- .nv.info                  --------------------------
	.section	.nv.info,"",@"SHT_CUDA_INFO"
	.align	4


	//----- nvinfo : EIATTR_REGCOUNT
	.align		4
        /*0000*/ 	.byte	0x04, 0x2f
        /*0002*/ 	.short	(.L_7 - .L_6)
	.align		4
.L_6:
        /*0004*/ 	.word	index@(_Z11sw_antidiagPiP4int2S_S_S_S_PcS2_)
        /*0008*/ 	.word	0x0000001f


	//----- nvinfo : EIATTR_FRAME_SIZE
	.align		4
.L_7:
        /*000c*/ 	.byte	0x04, 0x11
        /*000e*/ 	.short	(.L_9 - .L_8)
	.align		4
.L_8:
        /*0010*/ 	.word	index@(_Z11sw_antidiagPiP4int2S_S_S_S_PcS2_)
        /*0014*/ 	.word	0x00000000


	//----- nvinfo : EIATTR_MIN_STACK_SIZE
	.align		4
.L_9:
        /*0018*/ 	.byte	0x04, 0x12
        /*001a*/ 	.short	(.L_11 - .L_10)
	.align		4
.L_10:
        /*001c*/ 	.word	index@(_Z11sw_antidiagPiP4int2S_S_S_S_PcS2_)
        /*0020*/ 	.word	0x00000000
.L_11:


//--------------------- .nv.compat                --------------------------
	.section	.nv.compat,"",@"SHT_CUDA_COMPAT_INFO"
	.align	4
        /*0000*/ 	.byte	0x02, 0x09, 0x00, 0x00, 0x02, 0x02, 0x01, 0x00, 0x02, 0x05, 0x05, 0x00, 0x03, 0x07, 0x01, 0x01
        /*0010*/ 	.byte	0x02, 0x03, 0x00, 0x00, 0x02, 0x06, 0x01, 0x00, 0x04, 0x0b, 0x08, 0x00, 0x09, 0x00, 0x00, 0x00
        /*0020*/ 	.byte	0x00, 0x00, 0x00, 0x00


//--------------------- .nv.info._Z11sw_antidiagPiP4int2S_S_S_S_PcS2_ --------------------------
	.section	.nv.info._Z11sw_antidiagPiP4int2S_S_S_S_PcS2_,"",@"SHT_CUDA_INFO"
	.sectionflags	@""
	.align	4


	//----- nvinfo : EIATTR_CUDA_API_VERSION
	.align		4
        /*0000*/ 	.byte	0x04, 0x37
        /*0002*/ 	.short	(.L_13 - .L_12)
.L_12:
        /*0004*/ 	.word	0x00000082


	//----- nvinfo : EIATTR_KPARAM_INFO
	.align		4
.L_13:
        /*0008*/ 	.byte	0x04, 0x17
        /*000a*/ 	.short	(.L_15 - .L_14)
.L_14:
        /*000c*/ 	.word	0x00000000
        /*0010*/ 	.short	0x0007
        /*0012*/ 	.short	0x0038
        /*0014*/ 	.byte	0x00, 0xf5, 0x21, 0x00


	//----- nvinfo : EIATTR_KPARAM_INFO
	.align		4
.L_15:
        /*0018*/ 	.byte	0x04, 0x17
        /*001a*/ 	.short	(.L_17 - .L_16)
.L_16:
        /*001c*/ 	.word	0x00000000
        /*0020*/ 	.short	0x0006
        /*0022*/ 	.short	0x0030
        /*0024*/ 	.byte	0x00, 0xf5, 0x21, 0x00


	//----- nvinfo : EIATTR_KPARAM_INFO
	.align		4
.L_17:
        /*0028*/ 	.byte	0x04, 0x17
        /*002a*/ 	.short	(.L_19 - .L_18)
.L_18:
        /*002c*/ 	.word	0x00000000
        /*0030*/ 	.short	0x0005
        /*0032*/ 	.short	0x0028
        /*0034*/ 	.byte	0x00, 0xf5, 0x21, 0x00


	//----- nvinfo : EIATTR_KPARAM_INFO
	.align		4
.L_19:
        /*0038*/ 	.byte	0x04, 0x17
        /*003a*/ 	.short	(.L_21 - .L_20)
.L_20:
        /*003c*/ 	.word	0x00000000
        /*0040*/ 	.short	0x0004
        /*0042*/ 	.short	0x0020
        /*0044*/ 	.byte	0x00, 0xf5, 0x21, 0x00


	//----- nvinfo : EIATTR_KPARAM_INFO
	.align		4
.L_21:
        /*0048*/ 	.byte	0x04, 0x17
        /*004a*/ 	.short	(.L_23 - .L_22)
.L_22:
        /*004c*/ 	.word	0x00000000
        /*0050*/ 	.short	0x0003
        /*0052*/ 	.short	0x0018
        /*0054*/ 	.byte	0x00, 0xf5, 0x21, 0x00


	//----- nvinfo : EIATTR_KPARAM_INFO
	.align		4
.L_23:
        /*0058*/ 	.byte	0x04, 0x17
        /*005a*/ 	.short	(.L_25 - .L_24)
.L_24:
        /*005c*/ 	.word	0x00000000
        /*0060*/ 	.short	0x0002
        /*0062*/ 	.short	0x0010
        /*0064*/ 	.byte	0x00, 0xf5, 0x21, 0x00


	//----- nvinfo : EIATTR_KPARAM_INFO
	.align		4
.L_25:
        /*0068*/ 	.byte	0x04, 0x17
        /*006a*/ 	.short	(.L_27 - .L_26)
.L_26:
        /*006c*/ 	.word	0x00000000
        /*0070*/ 	.short	0x0001
        /*0072*/ 	.short	0x0008
        /*0074*/ 	.byte	0x00, 0xf5, 0x21, 0x00


	//----- nvinfo : EIATTR_KPARAM_INFO
	.align		4
.L_27:
        /*0078*/ 	.byte	0x04, 0x17
        /*007a*/ 	.short	(.L_29 - .L_28)
.L_28:
        /*007c*/ 	.word	0x00000000
        /*0080*/ 	.short	0x0000
        /*0082*/ 	.short	0x0000
        /*0084*/ 	.byte	0x00, 0xf5, 0x21, 0x00


	//----- nvinfo : EIATTR_SPARSE_MMA_MASK
	.align		4
.L_29:
        /*0088*/ 	.byte	0x03, 0x50
        /*008a*/ 	.short	0x0000


	//----- nvinfo : EIATTR_MAXREG_COUNT
	.align		4
        /*008c*/ 	.byte	0x03, 0x1b
        /*008e*/ 	.short	0x00ff


	//----- nvinfo : EIATTR_NUM_BARRIERS
	.align		4
        /*0090*/ 	.byte	0x02, 0x4c
        /*0092*/ 	.byte	0x01
	.zero		1


	//----- nvinfo : EIATTR_MERCURY_ISA_VERSION
	.align		4
        /*0094*/ 	.byte	0x03, 0x5f
        /*0096*/ 	.short	0x0101


	//----- nvinfo : EIATTR_UNUSED_LOAD_BYTE_OFFSET
	.align		4
        /*0098*/ 	.byte	0x04, 0x44
        /*009a*/ 	.short	(.L_31 - .L_30)


	//   ....[0]....
.L_30:
        /*009c*/ 	.word	0x00000ca0
        /*00a0*/ 	.word	0x00000fff


	//----- nvinfo : EIATTR_VRC_CTA_INIT_COUNT
	.align		4
.L_31:
        /*00a4*/ 	.byte	0x02, 0x4a
	.zero		1
	.zero		1


	//----- nvinfo : EIATTR_EXIT_INSTR_OFFSETS
	.align		4
        /*00a8*/ 	.byte	0x04, 0x1c
        /*00aa*/ 	.short	(.L_33 - .L_32)


	//   ....[0]....
.L_32:
        /*00ac*/ 	.word	0x00000cf0


	//----- nvinfo : EIATTR_CBANK_PARAM_SIZE
	.align		4
.L_33:
        /*00b0*/ 	.byte	0x03, 0x19
        /*00b2*/ 	.short	0x0040


	//----- nvinfo : EIATTR_PARAM_CBANK
	.align		4
        /*00b4*/ 	.byte	0x04, 0x0a
        /*00b6*/ 	.short	(.L_35 - .L_34)
	.align		4
.L_34:
        /*00b8*/ 	.word	index@(.nv.constant0._Z11sw_antidiagPiP4int2S_S_S_S_PcS2_)
        /*00bc*/ 	.short	0x0380
        /*00be*/ 	.short	0x0040


	//----- nvinfo : EIATTR_SW_WAR
	.align		4
.L_35:
        /*00c0*/ 	.byte	0x04, 0x36
        /*00c2*/ 	.short	(.L_37 - .L_36)
.L_36:
        /*00c4*/ 	.word	0x00000008
.L_37:


//--------------------- .nv.callgraph             --------------------------
	.section	.nv.callgraph,"",@"SHT_CUDA_CALLGRAPH"
	.align	4
	.sectionentsize	8
	.align		4
        /*0000*/ 	.word	0x00000000
	.align		4
        /*0004*/ 	.word	0xffffffff
	.align		4
        /*0008*/ 	.word	0x00000000
	.align		4
        /*000c*/ 	.word	0xfffffffe
	.align		4
        /*0010*/ 	.word	0x00000000
	.align		4
        /*0014*/ 	.word	0xfffffffd
	.align		4
        /*0018*/ 	.word	0x00000000
	.align		4
        /*001c*/ 	.word	0xfffffffc


//--------------------- .nv.constant3             --------------------------
	.section	.nv.constant3,"a",@progbits
	.align	4
.nv.constant3:
	.type		query_length_,@object
	.size		query_length_,(target_length_ - query_length_)
query_length_:
	.zero		4
	.type		target_length_,@object
	.size		target_length_,(match_score_ - target_length_)
target_length_:
	.zero		4
	.type		match_score_,@object
	.size		match_score_,(mismatch_score_ - match_score_)
match_score_:
	.zero		4
	.type		mismatch_score_,@object
	.size		mismatch_score_,(gap_open_ - mismatch_score_)
mismatch_score_:
	.zero		4
	.type		gap_open_,@object
	.size		gap_open_,(gap_extend_ - gap_open_)
gap_open_:
	.zero		4
	.type		gap_extend_,@object
	.size		gap_extend_,(.L_5 - gap_extend_)
gap_extend_:
	.zero		4
.L_5:


//--------------------- .text._Z11sw_antidiagPiP4int2S_S_S_S_PcS2_ --------------------------
	.section	.text._Z11sw_antidiagPiP4int2S_S_S_S_PcS2_,"ax",@progbits
	.align	128
        .global         _Z11sw_antidiagPiP4int2S_S_S_S_PcS2_
        .type           _Z11sw_antidiagPiP4int2S_S_S_S_PcS2_,@function
        .size           _Z11sw_antidiagPiP4int2S_S_S_S_PcS2_,(.L_x_9 - _Z11sw_antidiagPiP4int2S_S_S_S_PcS2_)
        .other          _Z11sw_antidiagPiP4int2S_S_S_S_PcS2_,@"STO_CUDA_ENTRY STV_DEFAULT"
_Z11sw_antidiagPiP4int2S_S_S_S_PcS2_:
.text._Z11sw_antidiagPiP4int2S_S_S_S_PcS2_:
[----:B------:R-:W-:Y:S01]  /*0000*/  LDC R1, c[0x0][0x37c] ;  /* 0x0000df00ff017b82 */ /* 0x000fe20000000800 */
[----:B------:R-:W0:Y:S07]  /*0010*/  S2R R0, SR_TID.X ;  /* 0x0000000000007919 */ /* 0x000e2e0000002100 */
[----:B------:R-:W0:Y:S01]  /*0020*/  S2UR UR6, SR_CTAID.X ;  /* 0x00000000000679c3 */ /* 0x000e220000002500 */
[----:B------:R-:W1:Y:S01]  /*0030*/  LDCU.64 UR8, c[0x3][URZ] ;  /* 0x00c00000ff0877ac */ /* 0x000e620008000a00 */
[----:B------:R-:W-:Y:S01]  /*0040*/  UMOV UR4, 0x400 ;  /* 0x0000040000047882 */ /* 0x000fe20000000000 */
[----:B------:R-:W2:Y:S05]  /*0050*/  LDCU.64 UR14, c[0x0][0x358] ;  /* 0x00006b00ff0e77ac */ /* 0x000eaa0008000a00 */
[----:B------:R-:W0:Y:S08]  /*0060*/  LDC R9, c[0x0][0x360] ;  /* 0x0000d800ff097b82 */ /* 0x000e300000000800 */
[----:B------:R-:W3:Y:S01]  /*0070*/  S2UR UR5, SR_CgaCtaId ;  /* 0x00000000000579c3 */ /* 0x000ee20000008800 */
[----:B-1----:R-:W-:-:S04]  /*0080*/  UIADD3 UR12, UPT, UPT, UR9, UR8, URZ ;  /* 0x00000008090c7290 */ /* 0x002fc8000fffe0ff */
[----:B------:R-:W-:Y:S01]  /*0090*/  UISETP.GE.AND UP0, UPT, UR12, 0x1, UPT ;  /* 0x000000010c00788c */ /* 0x000fe2000bf06270 */
[----:B0-----:R-:W-:-:S05]  /*00a0*/  IMAD R9, R9, UR6, R0 ;  /* 0x0000000609097c24 */ /* 0x001fca000f8e0200 */
[----:B------:R-:W-:Y:S01]  /*00b0*/  ISETP.NE.AND P0, PT, R9, RZ, PT ;  /* 0x000000ff0900720c */ /* 0x000fe20003f05270 */
[----:B---3--:R-:W-:-:S03]  /*00c0*/  ULEA UR4, UR5, UR4, 0x18 ;  /* 0x0000000405047291 */ /* 0x008fc6000f8ec0ff */
[----:B------:R-:W-:-:S06]  /*00d0*/  SEL R0, RZ, 0xffffffff, P0 ;  /* 0xffffffffff007807 */ /* 0x000fcc0000000000 */
[----:B------:R0:W-:Y:S01]  /*00e0*/  STS [UR4], R0 ;  /* 0x00000000ff007988 */ /* 0x0001e20008000804 */
[----:B--2---:R-:W-:Y:S05]  /*00f0*/  BRA.U !UP0, `(.L_x_0) ;  /* 0x0000000908d07547 */ /* 0x004fea000b800000 */
[----:B------:R-:W1:Y:S01]  /*0100*/  LDC.64 R10, c[0x0][0x3a0] ;  /* 0x0000e800ff0a7b82 */ /* 0x000e620000000a00 */
[----:B------:R-:W2:Y:S01]  /*0110*/  LDCU.64 UR6, c[0x0][0x3b0] ;  /* 0x00007600ff0677ac */ /* 0x000ea20008000a00 */
[----:B0-----:R-:W-:Y:S01]  /*0120*/  LOP3.LUT R0, RZ, R9, RZ, 0x33, !PT ;  /* 0x00000009ff007212 */ /* 0x001fe200078e33ff */
[----:B------:R-:W-:-:S04]  /*0130*/  UISETP.LT.AND UP0, UPT, UR9, UR8, UPT ;  /* 0x000000080900728c */ /* 0x000fc8000bf01270 */
[----:B------:R-:W-:Y:S01]  /*0140*/  VIADD R0, R0, UR8 ;  /* 0x0000000800007c36 */ /* 0x000fe20008000000 */
[----:B------:R-:W0:Y:S01]  /*0150*/  LDC.64 R6, c[0x0][0x3a8] ;  /* 0x0000ea00ff067b82 */ /* 0x000e220000000a00 */
[----:B------:R-:W-:-:S03]  /*0160*/  USEL UR5, UR9, UR8, UP0 ;  /* 0x0000000809057287 */ /* 0x000fc60008000000 */
[C---:B------:R-:W-:Y:S01]  /*0170*/  ISETP.GE.AND P0, PT, R0.reuse, UR8, PT ;  /* 0x0000000800007c0c */ /* 0x040fe2000bf06270 */
[----:B------:R-:W-:Y:S01]  /*0180*/  UIADD3 UR4, UPT, UPT, UR5, 0x1, URZ ;  /* 0x0000000105047890 */ /* 0x000fe2000fffe0ff */
[C---:B------:R-:W-:Y:S02]  /*0190*/  ISETP.GE.AND P1, PT, R0.reuse, UR8, PT ;  /* 0x0000000800007c0c */ /* 0x040fe4000bf26270 */
[----:B------:R-:W3:Y:S01]  /*01a0*/  LDC.64 R4, c[0x0][0x398] ;  /* 0x0000e600ff047b82 */ /* 0x000ee20000000a00 */
[C---:B------:R-:W-:Y:S02]  /*01b0*/  ISETP.LT.OR P0, PT, R0.reuse, RZ, P0 ;  /* 0x000000ff0000720c */ /* 0x040fe40000701670 */
[C---:B--2---:R-:W-:Y:S01]  /*01c0*/  IADD3 R8, P2, PT, R0.reuse, UR6, RZ ;  /* 0x0000000600087c10 */ /* 0x044fe2000ff5e0ff */
[----:B------:R-:W-:Y:S01]  /*01d0*/  ULOP3.LUT UR6, UR4, 0x3, URZ, 0xc0, !UPT ;  /* 0x0000000304067892 */ /* 0x000fe2000f8ec0ff */
[----:B------:R-:W-:Y:S01]  /*01e0*/  ISETP.GT.AND P1, PT, R0, -0x1, !P1 ;  /* 0xffffffff0000780c */ /* 0x000fe20004f24270 */
[C---:B------:R-:W-:Y:S01]  /*01f0*/  VIADD R0, R9.reuse, -UR8 ;  /* 0x8000000809007c36 */ /* 0x040fe20008000000 */
[----:B------:R-:W-:Y:S01]  /*0200*/  UMOV UR4, URZ ;  /* 0x000000ff00047c82 */ /* 0x000fe20008000000 */
[----:B------:R-:W2:Y:S01]  /*0210*/  LDC.64 R2, c[0x0][0x390] ;  /* 0x0000e400ff027b82 */ /* 0x000ea20000000a00 */
[----:B-1----:R-:W-:-:S04]  /*0220*/  IMAD.WIDE R10, R9, 0x4, R10 ;  /* 0x00000004090a7825 */ /* 0x002fc800078e020a */
[----:B0-----:R-:W-:-:S04]  /*0230*/  IMAD.WIDE R6, R9, 0x4, R6 ;  /* 0x0000000409067825 */ /* 0x001fc800078e0206 */
[----:B---3--:R-:W-:-:S04]  /*0240*/  IMAD.WIDE R4, R9, 0x4, R4 ;  /* 0x0000000409047825 */ /* 0x008fc800078e0204 */
[----:B--2---:R-:W-:-:S04]  /*0250*/  IMAD.WIDE R2, R9, 0x4, R2 ;  /* 0x0000000409027825 */ /* 0x004fc800078e0202 */
[----:B------:R-:W-:-:S07]  /*0260*/  IMAD.X R9, RZ, RZ, UR7, P2 ;  /* 0x00000007ff097e24 */ /* 0x000fce00090e06ff */
.L_x_7:
[----:B--2---:R-:W2:Y:S01]  /*0270*/  LDG.E R18, desc[UR14][R4.64] ;  /* 0x0000000e04127981 */ /* 0x004ea2000c1e1900 */
[----:B0-----:R-:W0:Y:S03]  /*0280*/  LDCU UR7, c[0x3][0x4] ;  /* 0x00c00080ff0777ac */ /* 0x001e260008000800 */
[----:B------:R-:W3:Y:S04]  /*0290*/  LDG.E R16, desc[UR14][R10.64] ;  /* 0x0000000e0a107981 */ /* 0x000ee8000c1e1900 */
[----:B------:R-:W4:Y:S04]  /*02a0*/  LDG.E R20, desc[UR14][R4.64+0x4] ;  /* 0x0000040e04147981 */ /* 0x000f28000c1e1900 */
[----:B-1----:R-:W5:Y:S01]  /*02b0*/  LDG.E R17, desc[UR14][R6.64+0x4] ;  /* 0x0000040e06117981 */ /* 0x002f62000c1e1900 */
[----:B------:R-:W-:Y:S01]  /*02c0*/  VIADD R21, R0, UR4 ;  /* 0x0000000400157c36 */ /* 0x000fe20008000000 */
[----:B------:R-:W2:Y:S01]  /*02d0*/  LDCU.64 UR8, c[0x3][0x10] ;  /* 0x00c00200ff0877ac */ /* 0x000ea20008000a00 */
[----:B------:R-:W-:-:S02]  /*02e0*/  IMAD.MOV.U32 R12, RZ, RZ, -0x1 ;  /* 0xffffffffff0c7424 */ /* 0x000fc400078e00ff */
[----:B------:R-:W-:Y:S01]  /*02f0*/  IMAD.MOV.U32 R13, RZ, RZ, -0x2 ;  /* 0xfffffffeff0d7424 */ /* 0x000fe200078e00ff */
[----:B0-----:R-:W-:-:S03]  /*0300*/  ISETP.GE.AND P2, PT, R21, UR7, PT ;  /* 0x0000000715007c0c */ /* 0x001fc6000bf46270 */
[----:B------:R-:W5:Y:S01]  /*0310*/  @!P0 LDG.E.S8 R12, desc[UR14][R8.64] ;  /* 0x0000000e080c8981 */ /* 0x000f62000c1e1300 */
[----:B------:R-:W-:-:S13]  /*0320*/  ISETP.LT.OR P2, PT, R21, RZ, P2 ;  /* 0x000000ff1500720c */ /* 0x000fda0001741670 */
[----:B------:R-:W0:Y:S02]  /*0330*/  @!P2 LDC.64 R14, c[0x0][0x3b8] ;  /* 0x0000ee00ff0eab82 */ /* 0x000e240000000a00 */
[----:B0-----:R-:W-:-:S05]  /*0340*/  @!P2 IADD3 R14, P3, PT, R21, R14, RZ ;  /* 0x0000000e150ea210 */ /* 0x001fca0007f7e0ff */
[----:B------:R-:W-:-:S05]  /*0350*/  @!P2 IMAD.X R15, RZ, RZ, R15, P3 ;  /* 0x000000ffff0fa224 */ /* 0x000fca00018e060f */
[----:B------:R0:W5:Y:S01]  /*0360*/  @!P2 LDG.E.S8 R13, desc[UR14][R14.64] ;  /* 0x0000000e0e0da981 */ /* 0x000162000c1e1300 */
[C---:B------:R-:W-:Y:S02]  /*0370*/  ISETP.GE.AND P3, PT, R21.reuse, UR7, PT ;  /* 0x0000000715007c0c */ /* 0x040fe4000bf66270 */
[----:B------:R-:W-:Y:S01]  /*0380*/  ISETP.GT.AND P2, PT, R21, -0x1, PT ;  /* 0xffffffff1500780c */ /* 0x000fe20003f44270 */
[----:B0-----:R-:W0:Y:S01]  /*0390*/  LDC R14, c[0x3][0x8] ;  /* 0x00c00200ff0e7b82 */ /* 0x001e220000000800 */
[----:B--2---:R-:W-:Y:S02]  /*03a0*/  VIADD R19, R18, -UR8 ;  /* 0x8000000812137c36 */ /* 0x004fe40008000000 */
[----:B------:R-:W2:Y:S03]  /*03b0*/  LDG.E R18, desc[UR14][R2.64+0x4] ;  /* 0x0000040e02127981 */ /* 0x000ea6000c1e1900 */
[----:B---3--:R-:W-:Y:S01]  /*03c0*/  VIADDMNMX R16, R16, -UR9, R19, !PT ;  /* 0x8000000910107c46 */ /* 0x008fe2000f800113 */
[----:B----4-:R-:W-:-:S03]  /*03d0*/  VIADD R20, R20, -UR8 ;  /* 0x8000000814147c36 */ /* 0x010fc60008000000 */
[----:B------:R-:W-:Y:S02]  /*03e0*/  SEL R16, R16, RZ, !P3 ;  /* 0x000000ff10107207 */ /* 0x000fe40005800000 */
[----:B-----5:R-:W-:Y:S02]  /*03f0*/  VIADDMNMX R20, R17, -UR9, R20, !PT ;  /* 0x8000000911147c46 */ /* 0x020fe4000f800114 */
[----:B------:R-:W-:Y:S01]  /*0400*/  SEL R17, R16, RZ, P2 ;  /* 0x000000ff10117207 */ /* 0x000fe20001000000 */
[----:B------:R-:W-:Y:S01]  /*0410*/  BAR.SYNC.DEFER_BLOCKING 0x0 ;  /* 0x0000000000007b1d */ /* 0x000fe20000010000 */
[----:B------:R-:W-:-:S05]  /*0420*/  SEL R15, R20, RZ, P1 ;  /* 0x000000ff140f7207 */ /* 0x000fca0000800000 */
[----:B------:R1:W-:Y:S04]  /*0430*/  STG.E desc[UR14][R10.64], R17 ;  /* 0x000000110a007986 */ /* 0x0003e8000c10190e */
[----:B------:R1:W-:Y:S04]  /*0440*/  STG.E desc[UR14][R6.64], R15 ;  /* 0x0000000f06007986 */ /* 0x0003e8000c10190e */
[----:B------:R-:W3:Y:S01]  /*0450*/  LDG.E R19, desc[UR14][R4.64] ;  /* 0x0000000e04137981 */ /* 0x000ee2000c1e1900 */
[----:B------:R-:W-:-:S13]  /*0460*/  ISETP.NE.AND P2, PT, R12, R13, PT ;  /* 0x0000000d0c00720c */ /* 0x000fda0003f45270 */
[----:B0-----:R-:W2:Y:S01]  /*0470*/  @P2 LDC R14, c[0x3][0xc] ;  /* 0x00c00300ff0e2b82 */ /* 0x001ea20000000800 */
[----:B------:R-:W-:Y:S01]  /*0480*/  UISETP.GE.AND UP0, UPT, UR5, URZ, UPT ;  /* 0x000000ff0500728c */ /* 0x000fe2000bf06270 */
[----:B--2---:R-:W-:-:S04]  /*0490*/  VIADDMNMX R14, R18, R14, R17, !PT ;  /* 0x0000000e120e7246 */ /* 0x004fc80007800111 */
[----:B------:R-:W-:Y:S01]  /*04a0*/  VIMNMX.RELU R13, PT, PT, R15, R14, !PT ;  /* 0x0000000e0f0d7248 */ /* 0x000fe20007fe1100 */
[----:B---3--:R1:W-:Y:S04]  /*04b0*/  STG.E desc[UR14][R2.64], R19 ;  /* 0x0000001302007986 */ /* 0x0083e8000c10190e */
[----:B------:R1:W-:Y:S01]  /*04c0*/  STG.E desc[UR14][R4.64], R13 ;  /* 0x0000000d04007986 */ /* 0x0003e2000c10190e */
[----:B------:R-:W-:Y:S06]  /*04d0*/  BAR.SYNC.DEFER_BLOCKING 0x0 ;  /* 0x0000000000007b1d */ /* 0x000fec0000010000 */
[----:B------:R-:W-:Y:S05]  /*04e0*/  BRA.U !UP0, `(.L_x_1) ;  /* 0x0000000508c87547 */ /* 0x000fea000b800000 */
[----:B------:R-:W0:Y:S01]  /*04f0*/  S2UR UR8, SR_CgaCtaId ;  /* 0x00000000000879c3 */ /* 0x000e220000008800 */
[----:B------:R-:W-:Y:S01]  /*0500*/  UMOV UR7, 0x400 ;  /* 0x0000040000077882 */ /* 0x000fe20000000000 */
[----:B------:R-:W-:Y:S01]  /*0510*/  UISETP.GE.U32.AND UP0, UPT, UR5, 0x3, UPT ;  /* 0x000000030500788c */ /* 0x000fe2000bf06070 */
[----:B------:R-:W-:Y:S01]  /*0520*/  IMAD.MOV.U32 R14, RZ, RZ, RZ ;  /* 0x000000ffff0e7224 */ /* 0x000fe200078e00ff */
[----:B0-----:R-:W-:-:S09]  /*0530*/  ULEA UR7, UR8, UR7, 0x18 ;  /* 0x0000000708077291 */ /* 0x001fd2000f8ec0ff */
[----:B------:R-:W0:Y:S01]  /*0540*/  LDS R21, [UR7] ;  /* 0x00000007ff157984 */ /* 0x000e220008000800 */
[----:B------:R-:W-:Y:S05]  /*0550*/  BRA.U !UP0, `(.L_x_2) ;  /* 0x0000000108f47547 */ /* 0x000fea000b800000 */
[----:B------:R-:W2:Y:S01]  /*0560*/  LDCU.64 UR10, c[0x0][0x398] ;  /* 0x00007300ff0a77ac */ /* 0x000ea20008000a00 */
[----:B------:R-:W3:Y:S01]  /*0570*/  LDCU UR8, c[0x3][URZ] ;  /* 0x00c00000ff0877ac */ /* 0x000ee20008000800 */
[----:B------:R-:W-:-:S04]  /*0580*/  UIADD3 UR7, UPT, UPT, UR5, 0x1, URZ ;  /* 0x0000000105077890 */ /* 0x000fc8000fffe0ff */
[----:B------:R-:W-:Y:S02]  /*0590*/  ULOP3.LUT UR7, UR7, 0xfffffffc, URZ, 0xc0, !UPT ;  /* 0xfffffffc07077892 */ /* 0x000fe4000f8ec0ff */
[----:B--2---:R-:W-:Y:S02]  /*05a0*/  UIADD3 UR9, UP0, UPT, UR10, 0x8, URZ ;  /* 0x000000080a097890 */ /* 0x004fe4000ff1e0ff */
[----:B---3--:R-:W-:Y:S02]  /*05b0*/  UIADD3 UR13, UPT, UPT, UR8, -0x2, URZ ;  /* 0xfffffffe080d7890 */ /* 0x008fe4000fffe0ff */
[----:B------:R-:W-:Y:S02]  /*05c0*/  UIADD3.X UR10, UPT, UPT, URZ, UR11, URZ, UP0, !UPT ;  /* 0x0000000bff0a7290 */ /* 0x000fe400087fe4ff */
[----:B------:R-:W-:Y:S01]  /*05d0*/  IMAD.U32 R22, RZ, RZ, UR9 ;  /* 0x00000009ff167e24 */ /* 0x000fe2000f8e00ff */
[----:B------:R-:W-:Y:S01]  /*05e0*/  UIADD3 UR8, UPT, UPT, UR4, 0x1, -UR8 ;  /* 0x0000000104087890 */ /* 0x000fe2000fffe808 */
[----:B------:R-:W-:Y:S01]  /*05f0*/  IMAD.U32 R20, RZ, RZ, UR13 ;  /* 0x0000000dff147e24 */ /* 0x000fe2000f8e00ff */
[----:B------:R-:W-:Y:S01]  /*0600*/  UIADD3 UR11, UPT, UPT, -UR7, URZ, URZ ;  /* 0x000000ff070b7290 */ /* 0x000fe2000fffe1ff */
[----:B-1----:R-:W-:-:S03]  /*0610*/  IMAD.U32 R13, RZ, RZ, UR10 ;  /* 0x0000000aff0d7e24 */ /* 0x002fc6000f8e00ff */
[----:B------:R-:W-:-:S08]  /*0620*/  IMAD.U32 R17, RZ, RZ, UR8 ;  /* 0x00000008ff117e24 */ /* 0x000fd0000f8e00ff */
.L_x_4:
[----:B0-----:R-:W-:-:S05]  /*0630*/  IMAD.MOV.U32 R12, RZ, RZ, R22 ;  /* 0x000000ffff0c7224 */ /* 0x001fca00078e0016 */
[----:B------:R-:W0:Y:S04]  /*0640*/  LDG.E R22, desc[UR14][R12.64+-0x8] ;  /* 0xfffff80e0c167981 */ /* 0x000e28000c1e1900 */
[----:B------:R-:W2:Y:S04]  /*0650*/  LDG.E R16, desc[UR14][R12.64+-0x4] ;  /* 0xfffffc0e0c107981 */ /* 0x000ea8000c1e1900 */
[----:B------:R-:W3:Y:S04]  /*0660*/  LDG.E R18, desc[UR14][R12.64] ;  /* 0x0000000e0c127981 */ /* 0x000ee8000c1e1900 */
[----:B------:R-:W4:Y:S01]  /*0670*/  LDG.E R14, desc[UR14][R12.64+0x4] ;  /* 0x0000040e0c0e7981 */ /* 0x000f22000c1e1900 */
[----:B------:R-:W-:-:S04]  /*0680*/  UIADD3 UR11, UPT, UPT, UR11, 0x4, URZ ;  /* 0x000000040b0b7890 */ /* 0x000fc8000fffe0ff */
[----:B------:R-:W-:Y:S01]  /*0690*/  UISETP.NE.AND UP0, UPT, UR11, URZ, UPT ;  /* 0x000000ff0b00728c */ /* 0x000fe2000bf05270 */
[----:B0-----:R-:W-:-:S13]  /*06a0*/  ISETP.GE.AND P2, PT, R21, R22, PT ;  /* 0x000000161500720c */ /* 0x001fda0003f46270 */
[----:B------:R-:W-:Y:S01]  /*06b0*/  @!P2 IMAD.MOV.U32 R21, RZ, RZ, R22 ;  /* 0x000000ffff15a224 */ /* 0x000fe200078e0016 */
[----:B------:R-:W0:Y:S01]  /*06c0*/  @!P2 S2R R24, SR_CgaCtaId ;  /* 0x000000000018a919 */ /* 0x000e220000008800 */
[----:B------:R-:W-:Y:S01]  /*06d0*/  @!P2 MOV R19, 0x400 ;  /* 0x000004000013a802 */ /* 0x000fe20000000f00 */
[----:B------:R-:W-:Y:S02]  /*06e0*/  @!P2 VIADD R23, R17, 0xffffffff ;  /* 0xffffffff1117a836 */ /* 0x000fe40000000000 */
[----:B--2---:R-:W-:-:S13]  /*06f0*/  ISETP.GE.AND P3, PT, R21, R16, PT ;  /* 0x000000101500720c */ /* 0x004fda0003f66270 */
[----:B------:R-:W-:Y:S01]  /*0700*/  @!P3 IMAD.MOV.U32 R21, RZ, RZ, R16 ;  /* 0x000000ffff15b224 */ /* 0x000fe200078e0010 */
[----:B------:R-:W1:Y:S04]  /*0710*/  @!P3 S2R R26, SR_CgaCtaId ;  /* 0x00000000001ab919 */ /* 0x000e680000008800 */
[----:B---3--:R-:W-:Y:S02]  /*0720*/  ISETP.GE.AND P4, PT, R21, R18, PT ;  /* 0x000000121500720c */ /* 0x008fe40003f86270 */
[----:B0-----:R-:W-:Y:S02]  /*0730*/  @!P2 LEA R25, R24, R19, 0x18 ;  /* 0x000000131819a211 */ /* 0x001fe400078ec0ff */
[----:B------:R-:W-:-:S09]  /*0740*/  @!P3 MOV R19, 0x400 ;  /* 0x000004000013b802 */ /* 0x000fd20000000f00 */
[----:B------:R-:W0:Y:S01]  /*0750*/  @!P4 S2R R15, SR_CgaCtaId ;  /* 0x00000000000fc919 */ /* 0x000e220000008800 */
[----:B------:R-:W-:Y:S01]  /*0760*/  @!P4 MOV R28, 0x400 ;  /* 0x00000400001cc802 */ /* 0x000fe20000000f00 */
[----:B------:R-:W-:Y:S01]  /*0770*/  @!P4 IMAD.MOV.U32 R21, RZ, RZ, R18 ;  /* 0x000000ffff15c224 */ /* 0x000fe200078e0012 */
[----:B------:R-:W-:Y:S01]  /*0780*/  @!P2 IADD3 R24, PT, PT, R20, 0x1, RZ ;  /* 0x000000011418a810 */ /* 0x000fe20007ffe0ff */
[----:B------:R2:W-:Y:S04]  /*0790*/  @!P2 STS.64 [R25], R22 ;  /* 0x000000161900a388 */ /* 0x0005e80000000a00 */
[----:B------:R3:W-:Y:S01]  /*07a0*/  @!P2 STS [R25+0x8], R24 ;  /* 0x000008181900a388 */ /* 0x0007e20000000800 */
[----:B----4-:R-:W-:Y:S02]  /*07b0*/  ISETP.GE.AND P2, PT, R21, R14, PT ;  /* 0x0000000e1500720c */ /* 0x010fe40003f46270 */
[----:B-1----:R-:W-:Y:S01]  /*07c0*/  @!P3 LEA R27, R26, R19, 0x18 ;  /* 0x000000131a1bb211 */ /* 0x002fe200078ec0ff */
[----:B------:R-:W-:-:S04]  /*07d0*/  @!P4 VIADD R19, R17, 0x1 ;  /* 0x000000011113c836 */ /* 0x000fc80000000000 */
[----:B------:R3:W-:Y:S04]  /*07e0*/  @!P3 STS.64 [R27], R16 ;  /* 0x000000101b00b388 */ /* 0x0007e80000000a00 */
[----:B------:R3:W-:Y:S01]  /*07f0*/  @!P3 STS [R27+0x8], R20 ;  /* 0x000008141b00b388 */ /* 0x0007e20000000800 */
[----:B--2---:R-:W-:-:S05]  /*0800*/  IADD3 R22, P3, PT, R12, 0x10, RZ ;  /* 0x000000100c167810 */ /* 0x004fca0007f7e0ff */
[----:B------:R-:W-:Y:S01]  /*0810*/  IMAD.X R13, RZ, RZ, R13, P3 ;  /* 0x000000ffff0d7224 */ /* 0x000fe200018e060d */
[----:B0-----:R-:W-:Y:S01]  /*0820*/  @!P4 LEA R28, R15, R28, 0x18 ;  /* 0x0000001c0f1cc211 */ /* 0x001fe200078ec0ff */
[----:B------:R-:W-:-:S04]  /*0830*/  @!P4 VIADD R15, R20, 0xffffffff ;  /* 0xffffffff140fc836 */ /* 0x000fc80000000000 */
[----:B------:R3:W-:Y:S04]  /*0840*/  @!P4 STS.64 [R28], R18 ;  /* 0x000000121c00c388 */ /* 0x0007e80000000a00 */
[----:B------:R3:W-:Y:S01]  /*0850*/  @!P4 STS [R28+0x8], R15 ;  /* 0x0000080f1c00c388 */ /* 0x0007e20000000800 */
[----:B------:R-:W-:Y:S05]  /*0860*/  @P2 BRA `(.L_x_3) ;  /* 0x0000000000202947 */ /* 0x000fea0003800000 */
[----:B------:R-:W0:Y:S01]  /*0870*/  S2UR UR9, SR_CgaCtaId ;  /* 0x00000000000979c3 */ /* 0x000e220000008800 */
[----:B------:R-:W-:Y:S01]  /*0880*/  UMOV UR8, 0x400 ;  /* 0x0000040000087882 */ /* 0x000fe20000000000 */
[----:B------:R-:W-:Y:S02]  /*0890*/  VIADD R12, R20, 0xfffffffe ;  /* 0xfffffffe140c7836 */ /* 0x000fe40000000000 */
[----:B---3--:R-:W-:Y:S02]  /*08a0*/  VIADD R15, R17, 0x2 ;  /* 0x00000002110f7836 */ /* 0x008fe40000000000 */
[----:B------:R-:W-:Y:S01]  /*08b0*/  IMAD.MOV.U32 R21, RZ, RZ, R14 ;  /* 0x000000ffff157224 */ /* 0x000fe200078e000e */
[----:B0-----:R-:W-:-:S09]  /*08c0*/  ULEA UR8, UR9, UR8, 0x18 ;  /* 0x0000000809087291 */ /* 0x001fd2000f8ec0ff */
[----:B------:R0:W-:Y:S04]  /*08d0*/  STS [UR8+0x8], R12 ;  /* 0x0000080cff007988 */ /* 0x0001e80008000808 */
[----:B------:R0:W-:Y:S02]  /*08e0*/  STS.64 [UR8], R14 ;  /* 0x0000000eff007988 */ /* 0x0001e40008000a08 */
.L_x_3:
[----:B---3--:R-:W-:Y:S02]  /*08f0*/  VIADD R20, R20, 0xfffffffc ;  /* 0xfffffffc14147836 */ /* 0x008fe40000000000 */
[----:B------:R-:W-:Y:S01]  /*0900*/  VIADD R17, R17, 0x4 ;  /* 0x0000000411117836 */ /* 0x000fe20000000000 */
[----:B------:R-:W-:Y:S06]  /*0910*/  BRA.U UP0, `(.L_x_4) ;  /* 0xfffffffd00447547 */ /* 0x000fec000b83ffff */
[----:B0-----:R-:W-:-:S07]  /*0920*/  MOV R14, UR7 ;  /* 0x00000007000e7c02 */ /* 0x001fce0008000f00 */
.L_x_2:
[----:B------:R-:W-:-:S09]  /*0930*/  UISETP.NE.AND UP0, UPT, UR6, URZ, UPT ;  /* 0x000000ff0600728c */ /* 0x000fd2000bf05270 */
[----:B------:R-:W-:Y:S05]  /*0940*/  BRA.U !UP0, `(.L_x_1) ;  /* 0x0000000108b07547 */ /* 0x000fea000b800000 */
[----:B-1----:R-:W1:Y:S02]  /*0950*/  LDC.64 R12, c[0x0][0x398] ;  /* 0x0000e600ff0c7b82 */ /* 0x002e640000000a00 */
[----:B-1----:R-:W-:-:S05]  /*0960*/  IMAD.WIDE.U32 R12, R14, 0x4, R12 ;  /* 0x000000040e0c7825 */ /* 0x002fca00078e000c */
[----:B------:R-:W0:Y:S01]  /*0970*/  LDG.E R16, desc[UR14][R12.64] ;  /* 0x0000000e0c107981 */ /* 0x000e22000c1e1900 */
[----:B------:R-:W-:Y:S01]  /*0980*/  UISETP.NE.AND UP0, UPT, UR6, 0x1, UPT ;  /* 0x000000010600788c */ /* 0x000fe2000bf05270 */
[----:B0-----:R-:W-:-:S13]  /*0990*/  ISETP.GE.AND P2, PT, R21, R16, PT ;  /* 0x000000101500720c */ /* 0x001fda0003f46270 */
[----:B------:R-:W-:Y:S05]  /*09a0*/  @P2 BRA `(.L_x_5) ;  /* 0x0000000000282947 */ /* 0x000fea0003800000 */
[----:B------:R-:W0:Y:S01]  /*09b0*/  S2UR UR8, SR_CgaCtaId ;  /* 0x00000000000879c3 */ /* 0x000e220000008800 */
[----:B------:R-:W-:Y:S01]  /*09c0*/  UMOV UR7, 0x400 ;  /* 0x0000040000077882 */ /* 0x000fe20000000000 */
[----:B------:R-:W-:Y:S01]  /*09d0*/  LOP3.LUT R15, RZ, R14, RZ, 0x33, !PT ;  /* 0x0000000eff0f7212 */ /* 0x000fe200078e33ff */
[----:B------:R-:W-:-:S05]  /*09e0*/  IMAD.MOV.U32 R21, RZ, RZ, R16 ;  /* 0x000000ffff157224 */ /* 0x000fca00078e0010 */
[----:B------:R-:W1:Y:S01]  /*09f0*/  LDC R17, c[0x3][RZ] ;  /* 0x00c00000ff117b82 */ /* 0x000e620000000800 */
[----:B0-----:R-:W-:Y:S01]  /*0a00*/  ULEA UR7, UR8, UR7, 0x18 ;  /* 0x0000000708077291 */ /* 0x001fe2000f8ec0ff */
[--C-:B-1----:R-:W-:Y:S01]  /*0a10*/  IMAD.IADD R15, R15, 0x1, R17.reuse ;  /* 0x000000010f0f7824 */ /* 0x102fe200078e0211 */
[----:B------:R-:W-:-:S07]  /*0a20*/  IADD3 R17, PT, PT, R14, UR4, -R17 ;  /* 0x000000040e117c10 */ /* 0x000fce000fffe811 */
[----:B------:R0:W-:Y:S04]  /*0a30*/  STS [UR7+0x8], R15 ;  /* 0x0000080fff007988 */ /* 0x0001e80008000807 */
[----:B------:R0:W-:Y:S02]  /*0a40*/  STS.64 [UR7], R16 ;  /* 0x00000010ff007988 */ /* 0x0001e40008000a07 */
.L_x_5:
[----:B------:R-:W-:Y:S05]  /*0a50*/  BRA.U !UP0, `(.L_x_1) ;  /* 0x00000001086c7547 */ /* 0x000fea000b800000 */
[----:B0-----:R-:W2:Y:S01]  /*0a60*/  LDG.E R16, desc[UR14][R12.64+0x4] ;  /* 0x0000040e0c107981 */ /* 0x001ea2000c1e1900 */
[----:B------:R-:W-:Y:S01]  /*0a70*/  UISETP.NE.AND UP0, UPT, UR6, 0x2, UPT ;  /* 0x000000020600788c */ /* 0x000fe2000bf05270 */
[----:B--2---:R-:W-:-:S13]  /*0a80*/  ISETP.GE.AND P2, PT, R21, R16, PT ;  /* 0x000000101500720c */ /* 0x004fda0003f46270 */
[----:B------:R-:W-:Y:S05]  /*0a90*/  @P2 BRA `(.L_x_6) ;  /* 0x0000000000282947 */ /* 0x000fea0003800000 */
[----:B------:R-:W0:Y:S01]  /*0aa0*/  LDC R15, c[0x3][RZ] ;  /* 0x00c00000ff0f7b82 */ /* 0x000e220000000800 */
[----:B------:R-:W-:Y:S01]  /*0ab0*/  UMOV UR7, 0x400 ;  /* 0x0000040000077882 */ /* 0x000fe20000000000 */
[----:B------:R-:W-:-:S06]  /*0ac0*/  IMAD.MOV.U32 R21, RZ, RZ, R16 ;  /* 0x000000ffff157224 */ /* 0x000fcc00078e0010 */
[----:B------:R-:W1:Y:S01]  /*0ad0*/  S2UR UR8, SR_CgaCtaId ;  /* 0x00000000000879c3 */ /* 0x000e620000008800 */
[C-C-:B0-----:R-:W-:Y:S02]  /*0ae0*/  IADD3 R17, PT, PT, R14.reuse, UR4, -R15.reuse ;  /* 0x000000040e117c10 */ /* 0x141fe4000fffe80f */
[----:B------:R-:W-:-:S03]  /*0af0*/  IADD3 R15, PT, PT, -R14, -0x2, R15 ;  /* 0xfffffffe0e0f7810 */ /* 0x000fc60007ffe10f */
[----:B------:R-:W-:Y:S01]  /*0b00*/  VIADD R17, R17, 0x1 ;  /* 0x0000000111117836 */ /* 0x000fe20000000000 */
[----:B-1----:R-:W-:-:S09]  /*0b10*/  ULEA UR7, UR8, UR7, 0x18 ;  /* 0x0000000708077291 */ /* 0x002fd2000f8ec0ff */
[----:B------:R0:W-:Y:S04]  /*0b20*/  STS [UR7+0x8], R15 ;  /* 0x0000080fff007988 */ /* 0x0001e80008000807 */
[----:B------:R0:W-:Y:S02]  /*0b30*/  STS.64 [UR7], R16 ;  /* 0x00000010ff007988 */ /* 0x0001e40008000a07 */
.L_x_6:
[----:B------:R-:W-:Y:S05]  /*0b40*/  BRA.U !UP0, `(.L_x_1) ;  /* 0x0000000108307547 */ /* 0x000fea000b800000 */
[----:B------:R-:W2:Y:S02]  /*0b50*/  LDG.E R12, desc[UR14][R12.64+0x8] ;  /* 0x0000080e0c0c7981 */ /* 0x000ea4000c1e1900 */
[----:B--2---:R-:W-:-:S13]  /*0b60*/  ISETP.GE.AND P2, PT, R21, R12, PT ;  /* 0x0000000c1500720c */ /* 0x004fda0003f46270 */
[----:B------:R-:W-:Y:S05]  /*0b70*/  @P2 BRA `(.L_x_1) ;  /* 0x0000000000242947 */ /* 0x000fea0003800000 */
[----:B------:R-:W0:Y:S01]  /*0b80*/  LDC R13, c[0x3][RZ] ;  /* 0x00c00000ff0d7b82 */ /* 0x000e220000000800 */
[----:B------:R-:W-:-:S07]  /*0b90*/  UMOV UR7, 0x400 ;  /* 0x0000040000077882 */ /* 0x000fce0000000000 */
[----:B------:R-:W1:Y:S01]  /*0ba0*/  S2UR UR8, SR_CgaCtaId ;  /* 0x00000000000879c3 */ /* 0x000e620000008800 */
[C-C-:B0-----:R-:W-:Y:S02]  /*0bb0*/  IADD3 R15, PT, PT, R14.reuse, UR4, -R13.reuse ;  /* 0x000000040e0f7c10 */ /* 0x141fe4000fffe80d */
[----:B------:R-:W-:-:S03]  /*0bc0*/  IADD3 R14, PT, PT, -R14, -0x3, R13 ;  /* 0xfffffffd0e0e7810 */ /* 0x000fc60007ffe10d */
[----:B------:R-:W-:Y:S01]  /*0bd0*/  VIADD R13, R15, 0x2 ;  /* 0x000000020f0d7836 */ /* 0x000fe20000000000 */
[----:B-1----:R-:W-:-:S09]  /*0be0*/  ULEA UR7, UR8, UR7, 0x18 ;  /* 0x0000000708077291 */ /* 0x002fd2000f8ec0ff */
[----:B------:R2:W-:Y:S04]  /*0bf0*/  STS [UR7+0x8], R14 ;  /* 0x0000080eff007988 */ /* 0x0005e80008000807 */
[----:B------:R2:W-:Y:S02]  /*0c00*/  STS.64 [UR7], R12 ;  /* 0x0000000cff007988 */ /* 0x0005e40008000a07 */
.L_x_1:
[----:B------:R-:W-:-:S04]  /*0c10*/  UIADD3 UR4, UPT, UPT, UR4, 0x1, URZ ;  /* 0x0000000104047890 */ /* 0x000fc8000fffe0ff */
[----:B------:R-:W-:-:S09]  /*0c20*/  UISETP.NE.AND UP0, UPT, UR4, UR12, UPT ;  /* 0x0000000c0400728c */ /* 0x000fd2000bf05270 */
[----:B------:R-:W-:Y:S05]  /*0c30*/  BRA.U UP0, `(.L_x_7) ;  /* 0xfffffff5008c7547 */ /* 0x000fea000b83ffff */
.L_x_0:
[----:B------:R-:W3:Y:S08]  /*0c40*/  S2UR UR5, SR_CgaCtaId ;  /* 0x00000000000579c3 */ /* 0x000ef00000008800 */
[----:B------:R-:W-:Y:S06]  /*0c50*/  BAR.SYNC.DEFER_BLOCKING 0x0 ;  /* 0x0000000000007b1d */ /* 0x000fec0000010000 */
[----:B------:R-:W-:-:S02]  /*0c60*/  UMOV UR4, 0x400 ;  /* 0x0000040000047882 */ /* 0x000fc40000000000 */
[----:B-1----:R-:W1:Y:S08]  /*0c70*/  LDC.64 R2, c[0x0][0x380] ;  /* 0x0000e000ff027b82 */ /* 0x002e700000000a00 */
[----:B------:R-:W4:Y:S01]  /*0c80*/  LDC.64 R4, c[0x0][0x388] ;  /* 0x0000e200ff047b82 */ /* 0x000f220000000a00 */
[----:B---3--:R-:W-:-:S09]  /*0c90*/  ULEA UR4, UR5, UR4, 0x18 ;  /* 0x0000000405047291 */ /* 0x008fd2000f8ec0ff */
[----:B------:R-:W3:Y:S02]  /*0ca0*/  LDS.128 R8, [UR4] ;  /* 0x00000004ff087984 */ /* 0x000ee40008000c00 */
[----:B---3--:R-:W-:Y:S02]  /*0cb0*/  IMAD.MOV.U32 R6, RZ, RZ, R9 ;  /* 0x000000ffff067224 */ /* 0x008fe400078e0009 */
[----:B-1----:R-:W-:Y:S01]  /*0cc0*/  STG.E desc[UR14][R2.64], R8 ;  /* 0x0000000802007986 */ /* 0x002fe2000c10190e */
[----:B------:R-:W-:-:S05]  /*0cd0*/  IMAD.MOV.U32 R7, RZ, RZ, R10 ;  /* 0x000000ffff077224 */ /* 0x000fca00078e000a */
[----:B----4-:R-:W-:Y:S01]  /*0ce0*/  STG.E.64 desc[UR14][R4.64], R6 ;  /* 0x0000000604007986 */ /* 0x010fe2000c101b0e */
[----:B------:R-:W-:Y:S05]  /*0cf0*/  EXIT ;  /* 0x000000000000794d */ /* 0x000fea0003800000 */
.L_x_8:
[----:B------:R-:W-:-:S00]  /*0d00*/  BRA `(.L_x_8) ;  /* 0xfffffffc00fc7947 */ /* 0x000fc0000383ffff */
[----:B------:R-:W-:-:S00]  /*0d10*/  NOP ;  /* 0x0000000000007918 */ /* 0x000fc00000000000 */
        /* <DEDUP_REMOVED lines=14> */
.L_x_9:


//--------------------- .nv.shared._Z11sw_antidiagPiP4int2S_S_S_S_PcS2_ --------------------------
	.section	.nv.shared._Z11sw_antidiagPiP4int2S_S_S_S_PcS2_,"aw",@nobits
	.sectionflags	@""
	.align	4
.nv.shared._Z11sw_antidiagPiP4int2S_S_S_S_PcS2_:
	.zero		1036


//--------------------- .nv.shared.reserved.0     --------------------------
	.section	.nv.shared.reserved.0,"aw",@nobits
	.weak		__nv_reservedSMEM_offset_0_alias
	.size		__nv_reservedSMEM_offset_0_alias, 0, 64
	.other		__nv_reservedSMEM_offset_0_alias,@"STO_CUDA_RESERVED_SHARED STV_DEFAULT"
__nv_reservedSMEM_offset_0_alias:
	.zero		0
	.zero		64


//--------------------- .nv.constant0._Z11sw_antidiagPiP4int2S_S_S_S_PcS2_ --------------------------
	.section	.nv.constant0._Z11sw_antidiagPiP4int2S_S_S_S_PcS2_,"a",@progbits
	.sectionflags	@""
	.align	4
.nv.constant0._Z11sw_antidiagPiP4int2S_S_S_S_PcS2_:
	.zero		960


//--------------------- SYMBOLS --------------------------

	.type		.nv.reservedSmem.offset0,@object
	.size		.nv.reservedSmem.offset0,0x4
	.type		.nv.reservedSmem.cap,@object
	.size		.nv.reservedSmem.cap,0x4
